	.headerflags	@"EF_CUDA_TEXMODE_UNIFIED EF_CUDA_64BIT_ADDRESS EF_CUDA_ACCELERATORS EF_CUDA_SM90 EF_CUDA_VIRTUAL_SM(EF_CUDA_SM90)"
	.elftype	@"ET_EXEC"


//--------------------- .nv.info                  --------------------------
	.section	.nv.info,"",@"SHT_CUDA_INFO"
	.align	4


	//----- nvinfo : EIATTR_REGCOUNT
	.align		4
        /*0000*/ 	.byte	0x04, 0x2f
        /*0002*/ 	.short	(.L_1 - .L_0)
	.align		4
.L_0:
        /*0004*/ 	.word	index@(triton_poi_fused_convolution_leaky_relu_1)
        /*0008*/ 	.word	0x0000000e


	//----- nvinfo : EIATTR_MIN_STACK_SIZE
	.align		4
.L_1:
        /*000c*/ 	.byte	0x04, 0x12
        /*000e*/ 	.short	(.L_3 - .L_2)
	.align		4
.L_2:
        /*0010*/ 	.word	index@(triton_poi_fused_convolution_leaky_relu_1)
        /*0014*/ 	.word	0x00000000


	//----- nvinfo : EIATTR_FRAME_SIZE
	.align		4
.L_3:
        /*0018*/ 	.byte	0x04, 0x11
        /*001a*/ 	.short	(.L_5 - .L_4)
	.align		4
.L_4:
        /*001c*/ 	.word	index@(triton_poi_fused_convolution_leaky_relu_1)
        /*0020*/ 	.word	0x00000000


	//----- nvinfo : EIATTR_MIN_STACK_SIZE
	.align		4
.L_5:
        /*0024*/ 	.byte	0x04, 0x12
        /*0026*/ 	.short	(.L_7 - .L_6)
	.align		4
.L_6:
        /*0028*/ 	.word	index@(triton_poi_fused_convolution_leaky_relu_1)
        /*002c*/ 	.word	0x00000000
.L_7:


//--------------------- .nv.info.triton_poi_fused_convolution_leaky_relu_1 --------------------------
	.section	.nv.info.triton_poi_fused_convolution_leaky_relu_1,"",@"SHT_CUDA_INFO"
	.sectionflags	@""
	.align	4


	//----- nvinfo : EIATTR_CUDA_API_VERSION
	.align		4
        /*0000*/ 	.byte	0x04, 0x37
        /*0002*/ 	.short	(.L_9 - .L_8)
.L_8:
        /*0004*/ 	.word	0x0000007c


	//----- nvinfo : EIATTR_KPARAM_INFO
	.align		4
.L_9:
        /*0008*/ 	.byte	0x04, 0x17
        /*000a*/ 	.short	(.L_11 - .L_10)
.L_10:
        /*000c*/ 	.word	0x00000000
        /*0010*/ 	.short	0x0003
        /*0012*/ 	.short	0x0018
        /*0014*/ 	.byte	0x00, 0xf0, 0x11, 0x00


	//----- nvinfo : EIATTR_KPARAM_INFO
	.align		4
.L_11:
        /*0018*/ 	.byte	0x04, 0x17
        /*001a*/ 	.short	(.L_13 - .L_12)
.L_12:
        /*001c*/ 	.word	0x00000000
        /*0020*/ 	.short	0x0002
        /*0022*/ 	.short	0x0010
        /*0024*/ 	.byte	0x00, 0xf4, 0x21, 0x00


	//----- nvinfo : EIATTR_KPARAM_INFO
	.align		4
.L_13:
        /*0028*/ 	.byte	0x04, 0x17
        /*002a*/ 	.short	(.L_15 - .L_14)
.L_14:
        /*002c*/ 	.word	0x00000000
        /*0030*/ 	.short	0x0001
        /*0032*/ 	.short	0x0008
        /*0034*/ 	.byte	0x00, 0xf4, 0x21, 0x00


	//----- nvinfo : EIATTR_KPARAM_INFO
	.align		4
.L_15:
        /*0038*/ 	.byte	0x04, 0x17
        /*003a*/ 	.short	(.L_17 - .L_16)
.L_16:
        /*003c*/ 	.word	0x00000000
        /*0040*/ 	.short	0x0000
        /*0042*/ 	.short	0x0000
        /*0044*/ 	.byte	0x00, 0xf4, 0x21, 0x00


	//----- nvinfo : EIATTR_SPARSE_MMA_MASK
	.align		4
.L_17:
        /*0048*/ 	.byte	0x03, 0x50
        /*004a*/ 	.short	0x0000


	//----- nvinfo : EIATTR_MAXREG_COUNT
	.align		4
        /*004c*/ 	.byte	0x03, 0x1b
        /*004e*/ 	.short	0x00ff


	//----- nvinfo : EIATTR_EXIT_INSTR_OFFSETS
	.align		4
        /*0050*/ 	.byte	0x04, 0x1c
        /*0052*/ 	.short	(.L_19 - .L_18)


	//   ....[0]....
.L_18:
        /*0054*/ 	.word	0x000001c0


	//----- nvinfo : EIATTR_REQNTID
	.align		4
.L_19:
        /*0058*/ 	.byte	0x04, 0x10
        /*005a*/ 	.short	(.L_21 - .L_20)
.L_20:
        /*005c*/ 	.word	0x00000080
        /*0060*/ 	.word	0x00000001
        /*0064*/ 	.word	0x00000001


	//----- nvinfo : EIATTR_CBANK_PARAM_SIZE
	.align		4
.L_21:
        /*0068*/ 	.byte	0x03, 0x19
        /*006a*/ 	.short	0x001c


	//----- nvinfo : EIATTR_PARAM_CBANK
	.align		4
        /*006c*/ 	.byte	0x04, 0x0a
        /*006e*/ 	.short	(.L_23 - .L_22)
	.align		4
.L_22:
        /*0070*/ 	.word	index@(.nv.constant0.triton_poi_fused_convolution_leaky_relu_1)
        /*0074*/ 	.short	0x0210
        /*0076*/ 	.short	0x001c


	//----- nvinfo : EIATTR_SW_WAR
	.align		4
.L_23:
        /*0078*/ 	.byte	0x04, 0x36
        /*007a*/ 	.short	(.L_25 - .L_24)
.L_24:
        /*007c*/ 	.word	0x00000008
.L_25:


//--------------------- .nv.callgraph             --------------------------
	.section	.nv.callgraph,"",@"SHT_CUDA_CALLGRAPH"
	.align	4
	.sectionentsize	8
	.align		4
        /*0000*/ 	.word	0x00000000
	.align		4
        /*0004*/ 	.word	0xffffffff
	.align		4
        /*0008*/ 	.word	0x00000000
	.align		4
        /*000c*/ 	.word	0xfffffffe
	.align		4
        /*0010*/ 	.word	0x00000000
	.align		4
        /*0014*/ 	.word	0xfffffffd
	.align		4
        /*0018*/ 	.word	0x00000000
	.align		4
        /*001c*/ 	.word	0xfffffffc


//--------------------- .text.triton_poi_fused_convolution_leaky_relu_1 --------------------------
	.section	.text.triton_poi_fused_convolution_leaky_relu_1,"ax",@progbits
	.align	128
        .global         triton_poi_fused_convolution_leaky_relu_1
        .type           triton_poi_fused_convolution_leaky_relu_1,@function
        .size           triton_poi_fused_convolution_leaky_relu_1,(.L_x_1 - triton_poi_fused_convolution_leaky_relu_1)
        .other          triton_poi_fused_convolution_leaky_relu_1,@"STO_CUDA_ENTRY STV_DEFAULT"
triton_poi_fused_convolution_leaky_relu_1:
.text.triton_poi_fused_convolution_leaky_relu_1:
[----:B------:R-:W-:Y:S01]  /*0000*/  LDC R1, c[0x0][0x28] ;  /* 0x00000a00ff017b82 */ /* 0x000fe20000000800 */
[----:B------:R-:W1:Y:S07]  /*0010*/  S2R R0, SR_TID.X ;  /* 0x0000000000007919 */ /* 0x000e6e0000002100 */
[----:B------:R-:W2:Y:S01]  /*0020*/  LDC.64 R2, c[0x0][0x210] ;  /* 0x00008400ff027b82 */ /* 0x000ea20000000a00 */
[----:B------:R-:W-:Y:S01]  /*0030*/  ULDC.64 UR4, c[0x0][0x208] ;  /* 0x0000820000047ab9 */ /* 0x000fe20000000a00 */
[----:B------:R-:W-:Y:S01]  /*0040*/  ULDC.64 UR6, c[0x0][0x220] ;  /* 0x0000880000067ab9 */ /* 0x000fe20000000a00 */
[----:B------:R-:W3:Y:S01]  /*0050*/  S2R R7, SR_CTAID.X ;  /* 0x0000000000077919 */ /* 0x000ee20000002500 */
[----:B-1----:R-:W-:-:S02]  /*0060*/  LOP3.LUT R0, R0, 0x7f, RZ, 0xc0, !PT ;  /* 0x0000007f00007812 */ /* 0x002fc400078ec0ff */
[----:B---3--:R-:W-:-:S03]  /*0070*/  SHF.R.S32.HI R4, RZ, 0x18, R7 ;  /* 0x00000018ff047819 */ /* 0x008fc60000011407 */
[----:B------:R-:W-:Y:S01]  /*0080*/  IMAD R7, R7, 0x80, R0 ;  /* 0x0000008007077824 */ /* 0x000fe200078e0200 */
[----:B------:R-:W-:-:S03]  /*0090*/  SGXT R0, R4, 0x1 ;  /* 0x000000010400781a */ /* 0x000fc60000000200 */
[----:B--2---:R-:W-:Y:S01]  /*00a0*/  IMAD.WIDE R2, R7, 0x4, R2 ;  /* 0x0000000407027825 */ /* 0x004fe200078e0202 */
[----:B------:R-:W1:Y:S01]  /*00b0*/  LDC.64 R4, c[0x0][0x218] ;  /* 0x00008600ff047b82 */ /* 0x000e620000000a00 */
[----:B------:R-:W-:-:S04]  /*00c0*/  LEA.HI R0, R0, R7, RZ, 0x6 ;  /* 0x0000000700007211 */ /* 0x000fc800078f30ff */
[----:B------:R-:W-:-:S04]  /*00d0*/  SHF.R.S32.HI R0, RZ, 0x6, R0 ;  /* 0x00000006ff007819 */ /* 0x000fc80000011400 */
[----:B------:R-:W-:-:S04]  /*00e0*/  LEA.HI R6, R0, R0, RZ, 0x4 ;  /* 0x0000000000067211 */ /* 0x000fc800078f20ff */
[----:B------:R-:W-:-:S05]  /*00f0*/  LOP3.LUT R9, R6, 0xfffffff0, RZ, 0xc0, !PT ;  /* 0xfffffff006097812 */ /* 0x000fca00078ec0ff */
[----:B------:R-:W-:Y:S02]  /*0100*/  IMAD.IADD R9, R0, 0x1, -R9 ;  /* 0x0000000100097824 */ /* 0x000fe400078e0a09 */
[----:B------:R-:W2:Y:S02]  /*0110*/  LDG.E R0, desc[UR4][R2.64] ;  /* 0x0000000402007981 */ /* 0x000ea4000c1e1900 */
[----:B-1----:R-:W-:-:S06]  /*0120*/  IMAD.WIDE R4, R9, 0x4, R4 ;  /* 0x0000000409047825 */ /* 0x002fcc00078e0204 */
[----:B------:R-:W2:Y:S01]  /*0130*/  LDG.E.EL R5, desc[UR4][R4.64] ;  /* 0x0000000404057981 */ /* 0x000ea2000c2e1900 */
[----:B------:R-:W-:-:S04]  /*0140*/  IADD3 R6, P1, R7, UR6, RZ ;  /* 0x0000000607067c10 */ /* 0x000fc8000ff3e0ff */
[----:B------:R-:W-:Y:S02]  /*0150*/  LEA.HI.X.SX32 R7, R7, UR7, 0x1, P1 ;  /* 0x0000000707077c11 */ /* 0x000fe400088f0eff */
[C---:B--2---:R-:W-:Y:S01]  /*0160*/  FSETP.GT.AND P0, PT, R0.reuse, -R5, PT ;  /* 0x800000050000720b */ /* 0x044fe20003f04000 */
[----:B------:R-:W-:-:S03]  /*0170*/  FADD R9, R0, R5 ;  /* 0x0000000500097221 */ /* 0x000fc60000000000 */
[----:B------:R-:W-:-:S05]  /*0180*/  SEL R11, RZ, 0x1, !P0 ;  /* 0x00000001ff0b7807 */ /* 0x000fca0004000000 */
[----:B------:R-:W-:Y:S04]  /*0190*/  STG.E.U8 desc[UR4][R6.64], R11 ;  /* 0x0000000b06007986 */ /* 0x000fe8000c101104 */
[----:B------:R-:W-:-:S05]  /*01a0*/  @!P0 FMUL R9, R9, 0.10000000149011611938 ;  /* 0x3dcccccd09098820 */ /* 0x000fca0000400000 */
[----:B------:R-:W-:Y:S01]  /*01b0*/  STG.E desc[UR4][R2.64], R9 ;  /* 0x0000000902007986 */ /* 0x000fe2000c101904 */
[----:B------:R-:W-:Y:S05]  /*01c0*/  EXIT ;  /* 0x000000000000794d */ /* 0x000fea0003800000 */
.L_x_0:
[----:B------:R-:W-:-:S00]  /*01d0*/  BRA `(.L_x_0) ;  /* 0xfffffffc00fc7947 */ /* 0x000fc0000383ffff */
[----:B------:R-:W-:-:S00]  /*01e0*/  NOP ;  /* 0x0000000000007918 */ /* 0x000fc00000000000 */
        /* <DEDUP_REMOVED lines=9> */
.L_x_1:


//--------------------- .nv.constant0.triton_poi_fused_convolution_leaky_relu_1 --------------------------
	.section	.nv.constant0.triton_poi_fused_convolution_leaky_relu_1,"a",@progbits
	.sectionflags	@""
	.align	4
.nv.constant0.triton_poi_fused_convolution_leaky_relu_1:
	.zero		556
